//
// Generated by NVIDIA NVVM Compiler
//
// Compiler Build ID: CL-36424714
// Cuda compilation tools, release 13.0, V13.0.88
// Based on NVVM 20.0.0
//

.version 9.0
.target sm_100
.address_size 64

	// .globl	_Z10sum_kernelPKfPfii
// _ZZ10sum_kernelPKfPfiiE5sdata has been demoted

.visible .entry _Z10sum_kernelPKfPfii(
	.param .u64 .ptr .align 1 _Z10sum_kernelPKfPfii_param_0,
	.param .u64 .ptr .align 1 _Z10sum_kernelPKfPfii_param_1,
	.param .u32 _Z10sum_kernelPKfPfii_param_2,
	.param .u32 _Z10sum_kernelPKfPfii_param_3
)
{
	.local .align 4 .b8 	__local_depot0[4];
	.reg .b64 	%SP;
	.reg .b64 	%SPL;
	.reg .pred 	%p<15>;
	.reg .b32 	%r<10>;
	.reg .b32 	%f<40>;
	.reg .b64 	%rd<16>;
	// demoted variable
	.shared .align 4 .b8 _ZZ10sum_kernelPKfPfiiE5sdata[1024];
	mov.u64 	%SPL, __local_depot0;
	ld.param.u64 	%rd6, [_Z10sum_kernelPKfPfii_param_0];
	ld.param.u64 	%rd7, [_Z10sum_kernelPKfPfii_param_1];
	ld.param.u32 	%r3, [_Z10sum_kernelPKfPfii_param_2];
	ld.param.s32 	%rd8, [_Z10sum_kernelPKfPfii_param_3];
	mov.u32 	%r4, %ctaid.x;
	shl.b32 	%r5, %r4, 8;
	mov.u32 	%r1, %tid.x;
	add.s32 	%r6, %r5, %r1;
	cvt.u64.u32 	%rd1, %r6;
	add.u64 	%rd2, %SPL, 0;
	mov.b32 	%r7, 0;
	st.local.u32 	[%rd2], %r7;
	setp.ge.u64 	%p1, %rd1, %rd8;
	@%p1 bra 	$L__BB0_9;
	cvta.to.global.u64 	%rd10, %rd6;
	shl.b64 	%rd3, %rd1, 2;
	cvt.s64.s32 	%rd4, %r3;
	setp.ge.u64 	%p2, %rd3, %rd4;
	shl.b64 	%rd11, %rd1, 4;
	add.s64 	%rd5, %rd10, %rd11;
	@%p2 bra 	$L__BB0_3;
	ld.global.f32 	%f1, [%rd5];
	ld.local.f32 	%f2, [%rd2];
	add.f32 	%f3, %f1, %f2;
	st.local.f32 	[%rd2], %f3;
$L__BB0_3:
	add.s64 	%rd12, %rd3, 1;
	setp.ge.u64 	%p3, %rd12, %rd4;
	@%p3 bra 	$L__BB0_5;
	ld.global.f32 	%f4, [%rd5+4];
	ld.local.f32 	%f5, [%rd2];
	add.f32 	%f6, %f4, %f5;
	st.local.f32 	[%rd2], %f6;
$L__BB0_5:
	add.s64 	%rd13, %rd3, 2;
	setp.ge.u64 	%p4, %rd13, %rd4;
	@%p4 bra 	$L__BB0_7;
	ld.global.f32 	%f7, [%rd5+8];
	ld.local.f32 	%f8, [%rd2];
	add.f32 	%f9, %f7, %f8;
	st.local.f32 	[%rd2], %f9;
$L__BB0_7:
	add.s64 	%rd14, %rd3, 3;
	setp.ge.u64 	%p5, %rd14, %rd4;
	@%p5 bra 	$L__BB0_9;
	ld.global.f32 	%f10, [%rd5+12];
	ld.local.f32 	%f11, [%rd2];
	add.f32 	%f12, %f10, %f11;
	st.local.f32 	[%rd2], %f12;
$L__BB0_9:
	ld.local.f32 	%f13, [%rd2];
	shl.b32 	%r8, %r1, 2;
	mov.u32 	%r9, _ZZ10sum_kernelPKfPfiiE5sdata;
	add.s32 	%r2, %r9, %r8;
	st.shared.f32 	[%r2], %f13;
	bar.sync 	0;
	setp.gt.u32 	%p6, %r1, 127;
	@%p6 bra 	$L__BB0_11;
	ld.shared.f32 	%f14, [%r2+512];
	ld.shared.f32 	%f15, [%r2];
	add.f32 	%f16, %f14, %f15;
	st.shared.f32 	[%r2], %f16;
$L__BB0_11:
	bar.sync 	0;
	setp.gt.u32 	%p7, %r1, 63;
	@%p7 bra 	$L__BB0_13;
	ld.shared.f32 	%f17, [%r2+256];
	ld.shared.f32 	%f18, [%r2];
	add.f32 	%f19, %f17, %f18;
	st.shared.f32 	[%r2], %f19;
$L__BB0_13:
	bar.sync 	0;
	setp.gt.u32 	%p8, %r1, 31;
	@%p8 bra 	$L__BB0_15;
	ld.shared.f32 	%f20, [%r2+128];
	ld.shared.f32 	%f21, [%r2];
	add.f32 	%f22, %f20, %f21;
	st.shared.f32 	[%r2], %f22;
$L__BB0_15:
	bar.sync 	0;
	setp.gt.u32 	%p9, %r1, 15;
	@%p9 bra 	$L__BB0_17;
	ld.shared.f32 	%f23, [%r2+64];
	ld.shared.f32 	%f24, [%r2];
	add.f32 	%f25, %f23, %f24;
	st.shared.f32 	[%r2], %f25;
$L__BB0_17:
	bar.sync 	0;
	setp.gt.u32 	%p10, %r1, 7;
	@%p10 bra 	$L__BB0_19;
	ld.shared.f32 	%f26, [%r2+32];
	ld.shared.f32 	%f27, [%r2];
	add.f32 	%f28, %f26, %f27;
	st.shared.f32 	[%r2], %f28;
$L__BB0_19:
	bar.sync 	0;
	setp.gt.u32 	%p11, %r1, 3;
	@%p11 bra 	$L__BB0_21;
	ld.shared.f32 	%f29, [%r2+16];
	ld.shared.f32 	%f30, [%r2];
	add.f32 	%f31, %f29, %f30;
	st.shared.f32 	[%r2], %f31;
$L__BB0_21:
	bar.sync 	0;
	setp.gt.u32 	%p12, %r1, 1;
	@%p12 bra 	$L__BB0_23;
	ld.shared.f32 	%f32, [%r2+8];
	ld.shared.f32 	%f33, [%r2];
	add.f32 	%f34, %f32, %f33;
	st.shared.f32 	[%r2], %f34;
$L__BB0_23:
	bar.sync 	0;
	setp.ne.s32 	%p13, %r1, 0;
	@%p13 bra 	$L__BB0_25;
	ld.shared.f32 	%f35, [_ZZ10sum_kernelPKfPfiiE5sdata+4];
	ld.shared.f32 	%f36, [%r2];
	add.f32 	%f37, %f35, %f36;
	st.shared.f32 	[%r2], %f37;
$L__BB0_25:
	setp.ne.s32 	%p14, %r1, 0;
	bar.sync 	0;
	@%p14 bra 	$L__BB0_27;
	ld.shared.f32 	%f38, [_ZZ10sum_kernelPKfPfiiE5sdata];
	cvta.to.global.u64 	%rd15, %rd7;
	atom.global.add.f32 	%f39, [%rd15], %f38;
$L__BB0_27:
	ret;

}


// ===== COMPILED SASS (sm_100) =====

	.target	sm_100

	.elftype	@"ET_EXEC"


//--------------------- .note.nv.tkinfo           --------------------------
	.section	.note.nv.tkinfo,"",@"SHT_NOTE"
	.sectionflags	@"SHF_NOTE_NV_TKINFO"
	.tkinfo
        /*0018*/ 	.word	0x00000002
        /*0030*/ 	.string	""
        /*0030*/ 	.string	"ptxas"
        /*0030*/ 	.string	"Cuda compilation tools, release 13.0, V13.0.88"
        /*0030*/ 	.string	"Build cuda_13.0.r13.0/compiler.36424714_0"
        /*0030*/ 	.string	"-arch sm_100 -m 64 "



//--------------------- .note.nv.cuinfo           --------------------------
	.section	.note.nv.cuinfo,"",@"SHT_NOTE"
	.sectionflags	@"SHF_NOTE_NV_CUINFO"
        /*0018*/ 	.short	0x0002
        /*001a*/ 	.short	0x0064
        /*001c*/ 	.short	0x0082
	.zero		2


//--------------------- .nv.info                  --------------------------
	.section	.nv.info,"",@"SHT_CUDA_INFO"
	.align	4


	//----- nvinfo : EIATTR_REGCOUNT
	.align		4
        /*0000*/ 	.byte	0x04, 0x2f
        /*0002*/ 	.short	(.L_1 - .L_0)
	.align		4
.L_0:
        /*0004*/ 	.word	index@(_Z10sum_kernelPKfPfii)
        /*0008*/ 	.word	0x0000000c


	//----- nvinfo : EIATTR_FRAME_SIZE
	.align		4
.L_1:
        /*000c*/ 	.byte	0x04, 0x11
        /*000e*/ 	.short	(.L_3 - .L_2)
	.align		4
.L_2:
        /*0010*/ 	.word	index@(_Z10sum_kernelPKfPfii)
        /*0014*/ 	.word	0x00000000


	//----- nvinfo : EIATTR_MIN_STACK_SIZE
	.align		4
.L_3:
        /*0018*/ 	.byte	0x04, 0x12
        /*001a*/ 	.short	(.L_5 - .L_4)
	.align		4
.L_4:
        /*001c*/ 	.word	index@(_Z10sum_kernelPKfPfii)
        /*0020*/ 	.word	0x00000000
.L_5:


//--------------------- .nv.compat                --------------------------
	.section	.nv.compat,"",@"SHT_CUDA_COMPAT_INFO"
	.align	4
        /*0000*/ 	.byte	0x02, 0x09, 0x00, 0x00, 0x02, 0x02, 0x01, 0x00, 0x02, 0x05, 0x05, 0x00, 0x03, 0x07, 0x01, 0x01
        /*0010*/ 	.byte	0x02, 0x03, 0x00, 0x00, 0x02, 0x06, 0x01, 0x00, 0x04, 0x0b, 0x08, 0x00, 0x09, 0x00, 0x00, 0x00
        /*0020*/ 	.byte	0x00, 0x00, 0x00, 0x00


//--------------------- .nv.info._Z10sum_kernelPKfPfii --------------------------
	.section	.nv.info._Z10sum_kernelPKfPfii,"",@"SHT_CUDA_INFO"
	.sectionflags	@""
	.align	4


	//----- nvinfo : EIATTR_CUDA_API_VERSION
	.align		4
        /*0000*/ 	.byte	0x04, 0x37
        /*0002*/ 	.short	(.L_7 - .L_6)
.L_6:
        /*0004*/ 	.word	0x00000082


	//----- nvinfo : EIATTR_KPARAM_INFO
	.align		4
.L_7:
        /*0008*/ 	.byte	0x04, 0x17
        /*000a*/ 	.short	(.L_9 - .L_8)
.L_8:
        /*000c*/ 	.word	0x00000000
        /*0010*/ 	.short	0x0003
        /*0012*/ 	.short	0x0014
        /*0014*/ 	.byte	0x00, 0xf0, 0x11, 0x00


	//----- nvinfo : EIATTR_KPARAM_INFO
	.align		4
.L_9:
        /*0018*/ 	.byte	0x04, 0x17
        /*001a*/ 	.short	(.L_11 - .L_10)
.L_10:
        /*001c*/ 	.word	0x00000000
        /*0020*/ 	.short	0x0002
        /*0022*/ 	.short	0x0010
        /*0024*/ 	.byte	0x00, 0xf0, 0x11, 0x00


	//----- nvinfo : EIATTR_KPARAM_INFO
	.align		4
.L_11:
        /*0028*/ 	.byte	0x04, 0x17
        /*002a*/ 	.short	(.L_13 - .L_12)
.L_12:
        /*002c*/ 	.word	0x00000000
        /*0030*/ 	.short	0x0001
        /*0032*/ 	.short	0x0008
        /*0034*/ 	.byte	0x00, 0xf5, 0x21, 0x00


	//----- nvinfo : EIATTR_KPARAM_INFO
	.align		4
.L_13:
        /*0038*/ 	.byte	0x04, 0x17
        /*003a*/ 	.short	(.L_15 - .L_14)
.L_14:
        /*003c*/ 	.word	0x00000000
        /*0040*/ 	.short	0x0000
        /*0042*/ 	.short	0x0000
        /*0044*/ 	.byte	0x00, 0xf5, 0x21, 0x00


	//----- nvinfo : EIATTR_SPARSE_MMA_MASK
	.align		4
.L_15:
        /*0048*/ 	.byte	0x03, 0x50
        /*004a*/ 	.short	0x0000


	//----- nvinfo : EIATTR_MAXREG_COUNT
	.align		4
        /*004c*/ 	.byte	0x03, 0x1b
        /*004e*/ 	.short	0x00ff


	//----- nvinfo : EIATTR_NUM_BARRIERS
	.align		4
        /*0050*/ 	.byte	0x02, 0x4c
        /*0052*/ 	.byte	0x01
	.zero		1


	//----- nvinfo : EIATTR_MERCURY_ISA_VERSION
	.align		4
        /*0054*/ 	.byte	0x03, 0x5f
        /*0056*/ 	.short	0x0101


	//----- nvinfo : EIATTR_VRC_CTA_INIT_COUNT
	.align		4
        /*0058*/ 	.byte	0x02, 0x4a
	.zero		1
	.zero		1


	//----- nvinfo : EIATTR_EXIT_INSTR_OFFSETS
	.align		4
        /*005c*/ 	.byte	0x04, 0x1c
        /*005e*/ 	.short	(.L_17 - .L_16)


	//   ....[0]....
.L_16:
        /*0060*/ 	.word	0x00000600


	//   ....[1]....
        /*0064*/ 	.word	0x00000640


	//----- nvinfo : EIATTR_CRS_STACK_SIZE
	.align		4
.L_17:
        /*0068*/ 	.byte	0x04, 0x1e
        /*006a*/ 	.short	(.L_19 - .L_18)
.L_18:
        /*006c*/ 	.word	0x00000000


	//----- nvinfo : EIATTR_CBANK_PARAM_SIZE
	.align		4
.L_19:
        /*0070*/ 	.byte	0x03, 0x19
        /*0072*/ 	.short	0x0018


	//----- nvinfo : EIATTR_PARAM_CBANK
	.align		4
        /*0074*/ 	.byte	0x04, 0x0a
        /*0076*/ 	.short	(.L_21 - .L_20)
	.align		4
.L_20:
        /*0078*/ 	.word	index@(.nv.constant0._Z10sum_kernelPKfPfii)
        /*007c*/ 	.short	0x0380
        /*007e*/ 	.short	0x0018


	//----- nvinfo : EIATTR_SW_WAR
	.align		4
.L_21:
        /*0080*/ 	.byte	0x04, 0x36
        /*0082*/ 	.short	(.L_23 - .L_22)
.L_22:
        /*0084*/ 	.word	0x00000008
.L_23:


//--------------------- .nv.callgraph             --------------------------
	.section	.nv.callgraph,"",@"SHT_CUDA_CALLGRAPH"
	.align	4
	.sectionentsize	8
	.align		4
        /*0000*/ 	.word	0x00000000
	.align		4
        /*0004*/ 	.word	0xffffffff
	.align		4
        /*0008*/ 	.word	0x00000000
	.align		4
        /*000c*/ 	.word	0xfffffffe
	.align		4
        /*0010*/ 	.word	0x00000000
	.align		4
        /*0014*/ 	.word	0xfffffffd
	.align		4
        /*0018*/ 	.word	0x00000000
	.align		4
        /*001c*/ 	.word	0xfffffffc


//--------------------- .text._Z10sum_kernelPKfPfii --------------------------
	.section	.text._Z10sum_kernelPKfPfii,"ax",@progbits
	.align	128
        .global         _Z10sum_kernelPKfPfii
        .type           _Z10sum_kernelPKfPfii,@function
        .size           _Z10sum_kernelPKfPfii,(.L_x_3 - _Z10sum_kernelPKfPfii)
        .other          _Z10sum_kernelPKfPfii,@"STO_CUDA_ENTRY STV_DEFAULT"
_Z10sum_kernelPKfPfii:
.text._Z10sum_kernelPKfPfii:
[----:B------:R-:W-:Y:S01]  /*0000*/  LDC R1, c[0x0][0x37c] ;  /* 0x0000df00ff017b82 */ /* 0x000fe20000000800 */
[----:B------:R-:W0:Y:S01]  /*0010*/  S2R R3, SR_CTAID.X ;  /* 0x0000000000037919 */ /* 0x000e220000002500 */
[----:B------:R-:W1:Y:S01]  /*0020*/  LDCU UR5, c[0x0][0x394] ;  /* 0x00007280ff0577ac */ /* 0x000e620008000800 */
[----:B------:R-:W-:Y:S01]  /*0030*/  BSSY.RECONVERGENT B0, `(.L_x_0) ;  /* 0x0000026000007945 */ /* 0x000fe20003800200 */
[----:B------:R-:W-:Y:S01]  /*0040*/  IMAD.MOV.U32 R9, RZ, RZ, RZ ;  /* 0x000000ffff097224 */ /* 0x000fe200078e00ff */
[----:B------:R-:W0:Y:S01]  /*0050*/  S2R R0, SR_TID.X ;  /* 0x0000000000007919 */ /* 0x000e220000002100 */
[----:B------:R-:W2:Y:S01]  /*0060*/  LDCU.64 UR6, c[0x0][0x358] ;  /* 0x00006b00ff0677ac */ /* 0x000ea20008000a00 */
[----:B-1----:R-:W-:Y:S01]  /*0070*/  USHF.R.S32.HI UR4, URZ, 0x1f, UR5 ;  /* 0x0000001fff047899 */ /* 0x002fe20008011405 */
[----:B0-----:R-:W-:-:S05]  /*0080*/  IMAD R3, R3, 0x100, R0 ;  /* 0x0000010003037824 */ /* 0x001fca00078e0200 */
[----:B------:R-:W-:-:S04]  /*0090*/  ISETP.GE.U32.AND P0, PT, R3, UR5, PT ;  /* 0x0000000503007c0c */ /* 0x000fc8000bf06070 */
[----:B------:R-:W-:-:S13]  /*00a0*/  ISETP.GE.U32.AND.EX P0, PT, RZ, UR4, PT, P0 ;  /* 0x00000004ff007c0c */ /* 0x000fda000bf06100 */
[----:B--2---:R-:W-:Y:S05]  /*00b0*/  @P0 BRA `(.L_x_1) ;  /* 0x0000000000740947 */ /* 0x004fea0003800000 */
[----:B------:R-:W0:Y:S01]  /*00c0*/  LDCU UR5, c[0x0][0x390] ;  /* 0x00007200ff0577ac */ /* 0x000e220008000800 */
[----:B------:R-:W-:Y:S01]  /*00d0*/  IMAD.SHL.U32 R2, R3, 0x4, RZ ;  /* 0x0000000403027824 */ /* 0x000fe200078e00ff */
[----:B------:R-:W-:Y:S01]  /*00e0*/  SHF.R.U32.HI R4, RZ, 0x1e, R3 ;  /* 0x0000001eff047819 */ /* 0x000fe20000011603 */
[----:B------:R-:W1:Y:S03]  /*00f0*/  LDCU.64 UR8, c[0x0][0x380] ;  /* 0x00007000ff0877ac */ /* 0x000e660008000a00 */
[C---:B------:R-:W-:Y:S02]  /*0100*/  IADD3 R6, P4, PT, R2.reuse, 0x1, RZ ;  /* 0x0000000102067810 */ /* 0x040fe40007f9e0ff */
[C---:B------:R-:W-:Y:S01]  /*0110*/  IADD3 R5, P3, PT, R2.reuse, 0x2, RZ ;  /* 0x0000000202057810 */ /* 0x040fe20007f7e0ff */
[----:B0-----:R-:W-:Y:S02]  /*0120*/  USHF.R.S32.HI UR4, URZ, 0x1f, UR5 ;  /* 0x0000001fff047899 */ /* 0x001fe40008011405 */
[----:B------:R-:W-:-:S02]  /*0130*/  ISETP.GE.U32.AND P1, PT, R2, UR5, PT ;  /* 0x0000000502007c0c */ /* 0x000fc4000bf26070 */
[----:B------:R-:W-:Y:S01]  /*0140*/  ISETP.GE.U32.AND P2, PT, R6, UR5, PT ;  /* 0x0000000506007c0c */ /* 0x000fe2000bf46070 */
[--C-:B------:R-:W-:Y:S01]  /*0150*/  IMAD.X R6, RZ, RZ, R4.reuse, P4 ;  /* 0x000000ffff067224 */ /* 0x100fe200020e0604 */
[----:B------:R-:W-:Y:S02]  /*0160*/  ISETP.GE.U32.AND P0, PT, R5, UR5, PT ;  /* 0x0000000505007c0c */ /* 0x000fe4000bf06070 */
[----:B------:R-:W-:Y:S02]  /*0170*/  ISETP.GE.U32.AND.EX P1, PT, R4, UR4, PT, P1 ;  /* 0x0000000404007c0c */ /* 0x000fe4000bf26110 */
[----:B------:R-:W-:Y:S02]  /*0180*/  IADD3 R5, P4, PT, R2, 0x3, RZ ;  /* 0x0000000302057810 */ /* 0x000fe40007f9e0ff */
[----:B------:R-:W-:Y:S01]  /*0190*/  ISETP.GE.U32.AND.EX P2, PT, R6, UR4, PT, P2 ;  /* 0x0000000406007c0c */ /* 0x000fe2000bf46120 */
[--C-:B------:R-:W-:Y:S01]  /*01a0*/  IMAD.X R6, RZ, RZ, R4.reuse, P3 ;  /* 0x000000ffff067224 */ /* 0x100fe200018e0604 */
[----:B-1----:R-:W-:Y:S01]  /*01b0*/  LEA R2, P5, R3, UR8, 0x4 ;  /* 0x0000000803027c11 */ /* 0x002fe2000f8a20ff */
[----:B------:R-:W-:Y:S01]  /*01c0*/  IMAD.X R4, RZ, RZ, R4, P4 ;  /* 0x000000ffff047224 */ /* 0x000fe200020e0604 */
[----:B------:R-:W-:-:S02]  /*01d0*/  ISETP.GE.U32.AND P3, PT, R5, UR5, PT ;  /* 0x0000000505007c0c */ /* 0x000fc4000bf66070 */
[----:B------:R-:W-:Y:S02]  /*01e0*/  LEA.HI.X R3, R3, UR9, RZ, 0x4, P5 ;  /* 0x0000000903037c11 */ /* 0x000fe4000a8f24ff */
[----:B------:R-:W-:Y:S02]  /*01f0*/  ISETP.GE.U32.AND.EX P0, PT, R6, UR4, PT, P0 ;  /* 0x0000000406007c0c */ /* 0x000fe4000bf06100 */
[----:B------:R-:W-:Y:S02]  /*0200*/  ISETP.GE.U32.AND.EX P3, PT, R4, UR4, PT, P3 ;  /* 0x0000000404007c0c */ /* 0x000fe4000bf66130 */
[----:B------:R-:W2:Y:S04]  /*0210*/  @!P1 LDG.E R4, desc[UR6][R2.64] ;  /* 0x0000000602049981 */ /* 0x000ea8000c1e1900 */
[----:B------:R-:W3:Y:S05]  /*0220*/  @!P2 LDG.E R5, desc[UR6][R2.64+0x4] ;  /* 0x000004060205a981 */ /* 0x000eea000c1e1900 */
[----:B------:R-:W4:Y:S04]  /*0230*/  @!P0 LDG.E R6, desc[UR6][R2.64+0x8] ;  /* 0x0000080602068981 */ /* 0x000f28000c1e1900 */
[----:B------:R-:W5:Y:S01]  /*0240*/  @!P3 LDG.E R7, desc[UR6][R2.64+0xc] ;  /* 0x00000c060207b981 */ /* 0x000f62000c1e1900 */
[----:B--2---:R-:W-:-:S04]  /*0250*/  @!P1 FADD R9, R4, R9 ;  /* 0x0000000904099221 */ /* 0x004fc80000000000 */
[----:B---3--:R-:W-:-:S04]  /*0260*/  @!P2 FADD R9, R5, R9 ;  /* 0x000000090509a221 */ /* 0x008fc80000000000 */
[----:B----4-:R-:W-:-:S04]  /*0270*/  @!P0 FADD R9, R6, R9 ;  /* 0x0000000906098221 */ /* 0x010fc80000000000 */
[----:B-----5:R-:W-:-:S07]  /*0280*/  @!P3 FADD R9, R7, R9 ;  /* 0x000000090709b221 */ /* 0x020fce0000000000 */
.L_x_1:
[----:B------:R-:W-:Y:S05]  /*0290*/  BSYNC.RECONVERGENT B0 ;  /* 0x0000000000007941 */ /* 0x000fea0003800200 */
.L_x_0:
[----:B------:R-:W0:Y:S01]  /*02a0*/  S2UR UR5, SR_CgaCtaId ;  /* 0x00000000000579c3 */ /* 0x000e220000008800 */
[----:B------:R-:W-:Y:S01]  /*02b0*/  UMOV UR4, 0x400 ;  /* 0x0000040000047882 */ /* 0x000fe20000000000 */
[C---:B------:R-:W-:Y:S02]  /*02c0*/  ISETP.GT.U32.AND P0, PT, R0.reuse, 0x7f, PT ;  /* 0x0000007f0000780c */ /* 0x040fe40003f04070 */
[----:B------:R-:W-:Y:S01]  /*02d0*/  ISETP.GT.U32.AND P1, PT, R0, 0x3f, PT ;  /* 0x0000003f0000780c */ /* 0x000fe20003f24070 */
[----:B0-----:R-:W-:-:S06]  /*02e0*/  ULEA UR4, UR5, UR4, 0x18 ;  /* 0x0000000405047291 */ /* 0x001fcc000f8ec0ff */
[----:B------:R-:W-:-:S05]  /*02f0*/  LEA R2, R0, UR4, 0x2 ;  /* 0x0000000400027c11 */ /* 0x000fca000f8e10ff */
[----:B------:R-:W-:Y:S01]  /*0300*/  STS [R2], R9 ;  /* 0x0000000902007388 */ /* 0x000fe20000000800 */
[----:B------:R-:W-:Y:S06]  /*0310*/  BAR.SYNC.DEFER_BLOCKING 0x0 ;  /* 0x0000000000007b1d */ /* 0x000fec0000010000 */
[----:B------:R-:W-:Y:S04]  /*0320*/  @!P0 LDS R3, [R2+0x200] ;  /* 0x0002000002038984 */ /* 0x000fe80000000800 */
[----:B------:R-:W0:Y:S02]  /*0330*/  @!P0 LDS R4, [R2] ;  /* 0x0000000002048984 */ /* 0x000e240000000800 */
[----:B0-----:R-:W-:-:S05]  /*0340*/  @!P0 FADD R3, R3, R4 ;  /* 0x0000000403038221 */ /* 0x001fca0000000000 */
[----:B------:R-:W-:Y:S01]  /*0350*/  @!P0 STS [R2], R3 ;  /* 0x0000000302008388 */ /* 0x000fe20000000800 */
[----:B------:R-:W-:Y:S01]  /*0360*/  BAR.SYNC.DEFER_BLOCKING 0x0 ;  /* 0x0000000000007b1d */ /* 0x000fe20000010000 */
[----:B------:R-:W-:-:S05]  /*0370*/  ISETP.GT.U32.AND P0, PT, R0, 0x1f, PT ;  /* 0x0000001f0000780c */ /* 0x000fca0003f04070 */
        /* <DEDUP_REMOVED lines=29> */
[----:B------:R-:W-:-:S05]  /*0550*/  ISETP.NE.AND P1, PT, R0, RZ, PT ;  /* 0x000000ff0000720c */ /* 0x000fca0003f25270 */
[----:B------:R-:W-:Y:S04]  /*0560*/  @!P0 LDS R3, [R2+0x8] ;  /* 0x0000080002038984 */ /* 0x000fe80000000800 */
[----:B------:R-:W0:Y:S02]  /*0570*/  @!P0 LDS R4, [R2] ;  /* 0x0000000002048984 */ /* 0x000e240000000800 */
[----:B0-----:R-:W-:-:S05]  /*0580*/  @!P0 FADD R3, R3, R4 ;  /* 0x0000000403038221 */ /* 0x001fca0000000000 */
[----:B------:R-:W-:Y:S01]  /*0590*/  @!P0 STS [R2], R3 ;  /* 0x0000000302008388 */ /* 0x000fe20000000800 */
[----:B------:R-:W-:Y:S06]  /*05a0*/  BAR.SYNC.DEFER_BLOCKING 0x0 ;  /* 0x0000000000007b1d */ /* 0x000fec0000010000 */
[----:B------:R-:W-:Y:S04]  /*05b0*/  @!P1 LDS R0, [UR4+0x4] ;  /* 0x00000404ff009984 */ /* 0x000fe80008000800 */
[----:B------:R-:W0:Y:S02]  /*05c0*/  @!P1 LDS R5, [R2] ;  /* 0x0000000002059984 */ /* 0x000e240000000800 */
[----:B0-----:R-:W-:-:S05]  /*05d0*/  @!P1 FADD R5, R0, R5 ;  /* 0x0000000500059221 */ /* 0x001fca0000000000 */
[----:B------:R0:W-:Y:S01]  /*05e0*/  @!P1 STS [R2], R5 ;  /* 0x0000000502009388 */ /* 0x0001e20000000800 */
[----:B------:R-:W-:Y:S06]  /*05f0*/  BAR.SYNC.DEFER_BLOCKING 0x0 ;  /* 0x0000000000007b1d */ /* 0x000fec0000010000 */
[----:B------:R-:W-:Y:S05]  /*0600*/  @P1 EXIT ;  /* 0x000000000000194d */ /* 0x000fea0003800000 */
[----:B0-----:R-:W0:Y:S01]  /*0610*/  LDS R5, [UR4] ;  /* 0x00000004ff057984 */ /* 0x001e220008000800 */
[----:B------:R-:W0:Y:S03]  /*0620*/  LDC.64 R2, c[0x0][0x388] ;  /* 0x0000e200ff027b82 */ /* 0x000e260000000a00 */
[----:B0-----:R-:W-:Y:S01]  /*0630*/  REDG.E.ADD.F32.FTZ.RN.STRONG.GPU desc[UR6][R2.64], R5 ;  /* 0x00000005020079a6 */ /* 0x001fe2000c12f306 */
[----:B------:R-:W-:Y:S05]  /*0640*/  EXIT ;  /* 0x000000000000794d */ /* 0x000fea0003800000 */
.L_x_2:
[----:B------:R-:W-:-:S00]  /*0650*/  BRA `(.L_x_2) ;  /* 0xfffffffc00fc7947 */ /* 0x000fc0000383ffff */
[----:B------:R-:W-:-:S00]  /*0660*/  NOP ;  /* 0x0000000000007918 */ /* 0x000fc00000000000 */
        /* <DEDUP_REMOVED lines=9> */
.L_x_3:


//--------------------- .nv.shared._Z10sum_kernelPKfPfii --------------------------
	.section	.nv.shared._Z10sum_kernelPKfPfii,"aw",@nobits
	.sectionflags	@""
	.align	4
.nv.shared._Z10sum_kernelPKfPfii:
	.zero		2048


//--------------------- .nv.shared.reserved.0     --------------------------
	.section	.nv.shared.reserved.0,"aw",@nobits
	.weak		__nv_reservedSMEM_offset_0_alias
	.size		__nv_reservedSMEM_offset_0_alias, 0, 64
	.other		__nv_reservedSMEM_offset_0_alias,@"STO_CUDA_RESERVED_SHARED STV_DEFAULT"
__nv_reservedSMEM_offset_0_alias:
	.zero		0
	.zero		64


//--------------------- .nv.constant0._Z10sum_kernelPKfPfii --------------------------
	.section	.nv.constant0._Z10sum_kernelPKfPfii,"a",@progbits
	.sectionflags	@""
	.align	4
.nv.constant0._Z10sum_kernelPKfPfii:
	.zero		920


//--------------------- SYMBOLS --------------------------

	.type		.nv.reservedSmem.offset0,@object
	.size		.nv.reservedSmem.offset0,0x4
	.type		.nv.reservedSmem.cap,@object
	.size		.nv.reservedSmem.cap,0x4
